	.headerflags	@"EF_CUDA_TEXMODE_UNIFIED EF_CUDA_64BIT_ADDRESS EF_CUDA_SM86 EF_CUDA_VIRTUAL_SM(EF_CUDA_SM86)"
	.elftype	@"ET_EXEC"


//--------------------- .nv.info                  --------------------------
	.section	.nv.info,"",@"SHT_CUDA_INFO"
	.align	4


	//----- nvinfo : EIATTR_REGCOUNT
	.align		4
        /*0000*/ 	.byte	0x04, 0x2f
        /*0002*/ 	.short	(.L_2 - .L_1)
	.align		4
.L_1:
        /*0004*/ 	.word	index@(triton_red_fused__to_copy_add_amax_amin_cat_clamp_mul_reciprocal_7)
        /*0008*/ 	.word	0x0000001b


	//----- nvinfo : EIATTR_MIN_STACK_SIZE
	.align		4
.L_2:
        /*000c*/ 	.byte	0x04, 0x12
        /*000e*/ 	.short	(.L_4 - .L_3)
	.align		4
.L_3:
        /*0010*/ 	.word	index@(triton_red_fused__to_copy_add_amax_amin_cat_clamp_mul_reciprocal_7)
        /*0014*/ 	.word	0x00000000


	//----- nvinfo : EIATTR_FRAME_SIZE
	.align		4
.L_4:
        /*0018*/ 	.byte	0x04, 0x11
        /*001a*/ 	.short	(.L_6 - .L_5)
	.align		4
.L_5:
        /*001c*/ 	.word	index@(triton_red_fused__to_copy_add_amax_amin_cat_clamp_mul_reciprocal_7)
        /*0020*/ 	.word	0x00000000


	//----- nvinfo : EIATTR_MIN_STACK_SIZE
	.align		4
.L_6:
        /*0024*/ 	.byte	0x04, 0x12
        /*0026*/ 	.short	(.L_8 - .L_7)
	.align		4
.L_7:
        /*0028*/ 	.word	index@(triton_red_fused__to_copy_add_amax_amin_cat_clamp_mul_reciprocal_7)
        /*002c*/ 	.word	0x00000000
.L_8:


//--------------------- .nv.info.triton_red_fused__to_copy_add_amax_amin_cat_clamp_mul_reciprocal_7 --------------------------
	.section	.nv.info.triton_red_fused__to_copy_add_amax_amin_cat_clamp_mul_reciprocal_7,"",@"SHT_CUDA_INFO"
	.sectionflags	@""
	.align	4


	//----- nvinfo : EIATTR_CUDA_API_VERSION
	.align		4
        /*0000*/ 	.byte	0x04, 0x37
        /*0002*/ 	.short	(.L_10 - .L_9)
.L_9:
        /*0004*/ 	.word	0x0000007c


	//----- nvinfo : EIATTR_SW2861232_WAR
	.align		4
.L_10:
        /*0008*/ 	.byte	0x01, 0x35
	.zero		2


	//----- nvinfo : EIATTR_PARAM_CBANK
	.align		4
        /*000c*/ 	.byte	0x04, 0x0a
        /*000e*/ 	.short	(.L_12 - .L_11)
	.align		4
.L_11:
        /*0010*/ 	.word	index@(.nv.constant0.triton_red_fused__to_copy_add_amax_amin_cat_clamp_mul_reciprocal_7)
        /*0014*/ 	.short	0x0160
        /*0016*/ 	.short	0x0038


	//----- nvinfo : EIATTR_CBANK_PARAM_SIZE
	.align		4
.L_12:
        /*0018*/ 	.byte	0x03, 0x19
        /*001a*/ 	.short	0x0038


	//----- nvinfo : EIATTR_KPARAM_INFO
	.align		4
        /*001c*/ 	.byte	0x04, 0x17
        /*001e*/ 	.short	(.L_14 - .L_13)
.L_13:
        /*0020*/ 	.word	0x00000000
        /*0024*/ 	.short	0x0007
        /*0026*/ 	.short	0x0030
        /*0028*/ 	.byte	0x00, 0xf4, 0x21, 0x00


	//----- nvinfo : EIATTR_KPARAM_INFO
	.align		4
.L_14:
        /*002c*/ 	.byte	0x04, 0x17
        /*002e*/ 	.short	(.L_16 - .L_15)
.L_15:
        /*0030*/ 	.word	0x00000000
        /*0034*/ 	.short	0x0006
        /*0036*/ 	.short	0x002c
        /*0038*/ 	.byte	0x00, 0xf0, 0x11, 0x00


	//----- nvinfo : EIATTR_KPARAM_INFO
	.align		4
.L_16:
        /*003c*/ 	.byte	0x04, 0x17
        /*003e*/ 	.short	(.L_18 - .L_17)
.L_17:
        /*0040*/ 	.word	0x00000000
        /*0044*/ 	.short	0x0005
        /*0046*/ 	.short	0x0028
        /*0048*/ 	.byte	0x00, 0xf0, 0x11, 0x00


	//----- nvinfo : EIATTR_KPARAM_INFO
	.align		4
.L_18:
        /*004c*/ 	.byte	0x04, 0x17
        /*004e*/ 	.short	(.L_20 - .L_19)
.L_19:
        /*0050*/ 	.word	0x00000000
        /*0054*/ 	.short	0x0004
        /*0056*/ 	.short	0x0020
        /*0058*/ 	.byte	0x00, 0xf4, 0x21, 0x00


	//----- nvinfo : EIATTR_KPARAM_INFO
	.align		4
.L_20:
        /*005c*/ 	.byte	0x04, 0x17
        /*005e*/ 	.short	(.L_22 - .L_21)
.L_21:
        /*0060*/ 	.word	0x00000000
        /*0064*/ 	.short	0x0003
        /*0066*/ 	.short	0x0018
        /*0068*/ 	.byte	0x00, 0xf4, 0x21, 0x00


	//----- nvinfo : EIATTR_KPARAM_INFO
	.align		4
.L_22:
        /*006c*/ 	.byte	0x04, 0x17
        /*006e*/ 	.short	(.L_24 - .L_23)
.L_23:
        /*0070*/ 	.word	0x00000000
        /*0074*/ 	.short	0x0002
        /*0076*/ 	.short	0x0010
        /*0078*/ 	.byte	0x00, 0xf4, 0x21, 0x00


	//----- nvinfo : EIATTR_KPARAM_INFO
	.align		4
.L_24:
        /*007c*/ 	.byte	0x04, 0x17
        /*007e*/ 	.short	(.L_26 - .L_25)
.L_25:
        /*0080*/ 	.word	0x00000000
        /*0084*/ 	.short	0x0001
        /*0086*/ 	.short	0x0008
        /*0088*/ 	.byte	0x00, 0xf4, 0x21, 0x00


	//----- nvinfo : EIATTR_KPARAM_INFO
	.align		4
.L_26:
        /*008c*/ 	.byte	0x04, 0x17
        /*008e*/ 	.short	(.L_28 - .L_27)
.L_27:
        /*0090*/ 	.word	0x00000000
        /*0094*/ 	.short	0x0000
        /*0096*/ 	.short	0x0000
        /*0098*/ 	.byte	0x00, 0xf4, 0x21, 0x00


	//----- nvinfo : EIATTR_MAXREG_COUNT
	.align		4
.L_28:
        /*009c*/ 	.byte	0x03, 0x1b
        /*009e*/ 	.short	0x0040


	//----- nvinfo : EIATTR_COOP_GROUP_MASK_REGIDS
	.align		4
        /*00a0*/ 	.byte	0x04, 0x29
        /*00a2*/ 	.short	(.L_30 - .L_29)


	//   ....[0]....
.L_29:
        /*00a4*/ 	.word	0xffffffff


	//   ....[1]....
        /*00a8*/ 	.word	0xffffffff


	//   ....[2]....
        /*00ac*/ 	.word	0xffffffff


	//   ....[3]....
        /*00b0*/ 	.word	0xffffffff


	//   ....[4]....
        /*00b4*/ 	.word	0xffffffff


	//   ....[5]....
        /*00b8*/ 	.word	0xffffffff


	//   ....[6]....
        /*00bc*/ 	.word	0xffffffff


	//   ....[7]....
        /*00c0*/ 	.word	0xffffffff


	//   ....[8]....
        /*00c4*/ 	.word	0xffffffff


	//   ....[9]....
        /*00c8*/ 	.word	0xffffffff


	//   ....[10]....
        /*00cc*/ 	.word	0xffffffff


	//   ....[11]....
        /*00d0*/ 	.word	0xffffffff


	//   ....[12]....
        /*00d4*/ 	.word	0xffffffff


	//   ....[13]....
        /*00d8*/ 	.word	0xffffffff


	//   ....[14]....
        /*00dc*/ 	.word	0xffffffff


	//   ....[15]....
        /*00e0*/ 	.word	0xffffffff


	//   ....[16]....
        /*00e4*/ 	.word	0xffffffff


	//   ....[17]....
        /*00e8*/ 	.word	0xffffffff


	//   ....[18]....
        /*00ec*/ 	.word	0xffffffff


	//   ....[19]....
        /*00f0*/ 	.word	0xffffffff


	//----- nvinfo : EIATTR_COOP_GROUP_INSTR_OFFSETS
	.align		4
.L_30:
        /*00f4*/ 	.byte	0x04, 0x28
        /*00f6*/ 	.short	(.L_32 - .L_31)


	//   ....[0]....
.L_31:
        /*00f8*/ 	.word	0x00000790


	//   ....[1]....
        /*00fc*/ 	.word	0x000007d0


	//   ....[2]....
        /*0100*/ 	.word	0x00000810


	//   ....[3]....
        /*0104*/ 	.word	0x00000850


	//   ....[4]....
        /*0108*/ 	.word	0x000008a0


	//   ....[5]....
        /*010c*/ 	.word	0x00000950


	//   ....[6]....
        /*0110*/ 	.word	0x00000970


	//   ....[7]....
        /*0114*/ 	.word	0x000009f0


	//   ....[8]....
        /*0118*/ 	.word	0x00000a10


	//   ....[9]....
        /*011c*/ 	.word	0x00000a60


	//   ....[10]....
        /*0120*/ 	.word	0x00000a90


	//   ....[11]....
        /*0124*/ 	.word	0x00000ae0


	//   ....[12]....
        /*0128*/ 	.word	0x00000b10


	//   ....[13]....
        /*012c*/ 	.word	0x00000b70


	//   ....[14]....
        /*0130*/ 	.word	0x00000b90


	//   ....[15]....
        /*0134*/ 	.word	0x00000c60


	//   ....[16]....
        /*0138*/ 	.word	0x00000cc0


	//   ....[17]....
        /*013c*/ 	.word	0x00000d00


	//   ....[18]....
        /*0140*/ 	.word	0x00000d40


	//   ....[19]....
        /*0144*/ 	.word	0x00000d80


	//----- nvinfo : EIATTR_EXIT_INSTR_OFFSETS
	.align		4
.L_32:
        /*0148*/ 	.byte	0x04, 0x1c
        /*014a*/ 	.short	(.L_34 - .L_33)


	//   ....[0]....
.L_33:
        /*014c*/ 	.word	0x00001660


	//----- nvinfo : EIATTR_REQNTID
	.align		4
.L_34:
        /*0150*/ 	.byte	0x04, 0x10
        /*0152*/ 	.short	(.L_36 - .L_35)
.L_35:
        /*0154*/ 	.word	0x00000400
        /*0158*/ 	.word	0x00000001
        /*015c*/ 	.word	0x00000001


	//----- nvinfo : EIATTR_CRS_STACK_SIZE
	.align		4
.L_36:
        /*0160*/ 	.byte	0x04, 0x1e
        /*0162*/ 	.short	(.L_38 - .L_37)
.L_37:
        /*0164*/ 	.word	0x00000000
.L_38:


//--------------------- .nv.callgraph             --------------------------
	.section	.nv.callgraph,"",@"SHT_CUDA_CALLGRAPH"
	.align	4
	.sectionentsize	8
	.align		4
        /*0000*/ 	.word	0x00000000
	.align		4
        /*0004*/ 	.word	0xffffffff
	.align		4
        /*0008*/ 	.word	0x00000000
	.align		4
        /*000c*/ 	.word	0xfffffffe
	.align		4
        /*0010*/ 	.word	0x00000000
	.align		4
        /*0014*/ 	.word	0xfffffffd
	.align		4
        /*0018*/ 	.word	0x00000000
	.align		4
        /*001c*/ 	.word	0xfffffffc


//--------------------- .nv.rel.action            --------------------------
	.section	.nv.rel.action,"",@"SHT_CUDA_RELOCINFO"
	.align	8
	.sectionentsize	8
        /*0000*/ 	.byte	0x73, 0x00, 0x00, 0x00, 0x00, 0x00, 0x00, 0x00, 0x00, 0x00, 0x00, 0x11, 0x25, 0x00, 0x05, 0x36


//--------------------- .nv.constant4             --------------------------
	.section	.nv.constant4,"a",@progbits
	.align	8
	.align		8
.nv.constant4:
        /*0000*/ 	.dword	_$_str


//--------------------- .nv.constant0.triton_red_fused__to_copy_add_amax_amin_cat_clamp_mul_reciprocal_7 --------------------------
	.section	.nv.constant0.triton_red_fused__to_copy_add_amax_amin_cat_clamp_mul_reciprocal_7,"a",@progbits
	.sectionflags	@""
	.align	4
.nv.constant0.triton_red_fused__to_copy_add_amax_amin_cat_clamp_mul_reciprocal_7:
	.zero		408


//--------------------- .text.triton_red_fused__to_copy_add_amax_amin_cat_clamp_mul_reciprocal_7 --------------------------
	.section	.text.triton_red_fused__to_copy_add_amax_amin_cat_clamp_mul_reciprocal_7,"ax",@progbits
	.sectionflags	@"SHF_BARRIERS=1"
	.sectioninfo	@"SHI_REGISTERS=27"
	.align	128
        .global         triton_red_fused__to_copy_add_amax_amin_cat_clamp_mul_reciprocal_7
        .type           triton_red_fused__to_copy_add_amax_amin_cat_clamp_mul_reciprocal_7,@function
        .size           triton_red_fused__to_copy_add_amax_amin_cat_clamp_mul_reciprocal_7,(.L_x_9 - triton_red_fused__to_copy_add_amax_amin_cat_clamp_mul_reciprocal_7)
        .other          triton_red_fused__to_copy_add_amax_amin_cat_clamp_mul_reciprocal_7,@"STO_CUDA_ENTRY STV_DEFAULT"
triton_red_fused__to_copy_add_amax_amin_cat_clamp_mul_reciprocal_7:
.text.triton_red_fused__to_copy_add_amax_amin_cat_clamp_mul_reciprocal_7:
[----:B------:R-:W-:Y:S02]  /*0000*/  IMAD.MOV.U32 R1, RZ, RZ, c[0x0][0x28] ;  /* 0x00000a00ff017624 */ /* 0x000fe400078e00ff */
[----:B------:R-:W0:Y:S01]  /*0010*/  S2R R8, SR_TID.X ;  /* 0x0000000000087919 */ /* 0x000e220000002100 */
[----:B------:R-:W-:Y:S01]  /*0020*/  IMAD.MOV.U32 R13, RZ, RZ, 0x7f800000 ;  /* 0x7f800000ff0d7424 */ /* 0x000fe200078e00ff */
[----:B------:R-:W-:Y:S01]  /*0030*/  ULDC.64 UR4, c[0x0][0x118] ;  /* 0x0000460000047ab9 */ /* 0x000fe20000000a00 */
[----:B------:R-:W-:Y:S01]  /*0040*/  IMAD.MOV.U32 R14, RZ, RZ, -0x800000 ;  /* 0xff800000ff0e7424 */ /* 0x000fe200078e00ff */
[----:B------:R-:W1:Y:S01]  /*0050*/  S2R R2, SR_CTAID.X ;  /* 0x0000000000027919 */ /* 0x000e620000002500 */
[----:B------:R-:W-:Y:S02]  /*0060*/  IMAD.MOV.U32 R10, RZ, RZ, RZ ;  /* 0x000000ffff0a7224 */ /* 0x000fe400078e00ff */
[----:B------:R-:W-:Y:S02]  /*0070*/  IMAD.MOV.U32 R21, RZ, RZ, RZ ;  /* 0x000000ffff157224 */ /* 0x000fe400078e00ff */
[----:B------:R-:W-:Y:S02]  /*0080*/  IMAD.MOV.U32 R11, RZ, RZ, -0x800000 ;  /* 0xff800000ff0b7424 */ /* 0x000fe400078e00ff */
[----:B------:R-:W-:-:S02]  /*0090*/  IMAD.MOV.U32 R20, RZ, RZ, 0x7f800000 ;  /* 0x7f800000ff147424 */ /* 0x000fc400078e00ff */
[----:B0-----:R-:W-:Y:S01]  /*00a0*/  IMAD.SHL.U32 R3, R8, 0x2, RZ ;  /* 0x0000000208037824 */ /* 0x001fe200078e00ff */
[----:B-1----:R-:W-:-:S04]  /*00b0*/  ISETP.GE.AND P2, PT, R2, 0x1010, PT ;  /* 0x000010100200780c */ /* 0x002fc80003f46270 */
[----:B------:R-:W-:-:S05]  /*00c0*/  LOP3.LUT R3, R3, 0x7fe, RZ, 0xc0, !PT ;  /* 0x000007fe03037812 */ /* 0x000fca00078ec0ff */
[C-C-:B------:R-:W-:Y:S02]  /*00d0*/  IMAD R0, R2.reuse, 0x3000, R3.reuse ;  /* 0x0000300002007824 */ /* 0x140fe400078e0203 */
[----:B------:R-:W-:-:S03]  /*00e0*/  IMAD R4, R2, 0xc00, R3 ;  /* 0x00000c0002047824 */ /* 0x000fc600078e0203 */
[----:B------:R-:W-:-:S04]  /*00f0*/  IADD3 R0, R0, -0x1000, RZ ;  /* 0xfffff00000007810 */ /* 0x000fc80007ffe0ff */
[----:B------:R-:W-:-:S04]  /*0100*/  IADD3 R5, R0, 0x400, RZ ;  /* 0x0000040000057810 */ /* 0x000fc80007ffe0ff */
.L_x_3:
[----:B------:R-:W-:Y:S01]  /*0110*/  IADD3 R0, P1, R3, R10, RZ ;  /* 0x0000000a03007210 */ /* 0x000fe20007f3e0ff */
[----:B------:R-:W-:Y:S01]  /*0120*/  IMAD.IADD R18, R10, 0x1, R5 ;  /* 0x000000010a127824 */ /* 0x000fe200078e0205 */
[----:B------:R-:W-:Y:S01]  /*0130*/  CS2R R6, SRZ ;  /* 0x0000000000067805 */ /* 0x000fe2000001ff00 */
[----:B------:R-:W-:Y:S01]  /*0140*/  IMAD.MOV.U32 R19, RZ, RZ, 0x4 ;  /* 0x00000004ff137424 */ /* 0x000fe200078e00ff */
[C---:B------:R-:W-:Y:S01]  /*0150*/  ISETP.LT.U32.AND P0, PT, R0.reuse, 0x3c00, PT ;  /* 0x00003c000000780c */ /* 0x040fe20003f01070 */
[----:B------:R-:W-:Y:S01]  /*0160*/  IMAD.X R9, RZ, RZ, R21, P1 ;  /* 0x000000ffff097224 */ /* 0x000fe200008e0615 */
[----:B------:R-:W-:Y:S01]  /*0170*/  ISETP.GT.U32.AND P1, PT, R0, 0xbff, PT ;  /* 0x00000bff0000780c */ /* 0x000fe20003f24070 */
[----:B------:R-:W-:-:S03]  /*0180*/  IMAD.WIDE R18, R18, R19, c[0x0][0x168] ;  /* 0x00005a0012127625 */ /* 0x000fc600078e0213 */
[----:B------:R-:W-:-:S04]  /*0190*/  ISETP.LT.U32.AND.EX P0, PT, R9, RZ, !P2, P0 ;  /* 0x000000ff0900720c */ /* 0x000fc80005701100 */
[----:B------:R-:W-:-:S13]  /*01a0*/  ISETP.GT.U32.AND.EX P1, PT, R9, RZ, P0, P1 ;  /* 0x000000ff0900720c */ /* 0x000fda0000724110 */
[----:B------:R-:W2:Y:S01]  /*01b0*/  @P1 LDG.E.EL.64 R6, [R18.64] ;  /* 0x0000000412061981 */ /* 0x000ea2000c2e1b00 */
[----:B------:R-:W-:Y:S01]  /*01c0*/  ISETP.GE.U32.AND P1, PT, R0, 0xc00, PT ;  /* 0x00000c000000780c */ /* 0x000fe20003f26070 */
[----:B------:R-:W-:Y:S02]  /*01d0*/  IMAD.IADD R16, R10, 0x1, R4 ;  /* 0x000000010a107824 */ /* 0x000fe400078e0204 */
[----:B------:R-:W-:Y:S01]  /*01e0*/  IMAD.MOV.U32 R12, RZ, RZ, RZ ;  /* 0x000000ffff0c7224 */ /* 0x000fe200078e00ff */
[----:B------:R-:W-:Y:S01]  /*01f0*/  ISETP.GE.U32.AND.EX P1, PT, R9, RZ, PT, P1 ;  /* 0x000000ff0900720c */ /* 0x000fe20003f26110 */
[----:B------:R-:W-:-:S03]  /*0200*/  IMAD.MOV.U32 R9, RZ, RZ, 0x2 ;  /* 0x00000002ff097424 */ /* 0x000fc600078e00ff */
[----:B------:R-:W-:Y:S01]  /*0210*/  ISETP.LT.AND P3, PT, R2, 0x1010, !P1 ;  /* 0x000010100200780c */ /* 0x000fe20004f61270 */
[----:B------:R-:W-:-:S12]  /*0220*/  IMAD.WIDE R16, R16, R9, c[0x0][0x160] ;  /* 0x0000580010107625 */ /* 0x000fd800078e0209 */
[----:B------:R0:W5:Y:S01]  /*0230*/  @P3 LDG.E.EL R12, [R16.64] ;  /* 0x00000004100c3981 */ /* 0x000162000c2e1900 */
[----:B------:R-:W-:Y:S01]  /*0240*/  BSSY B0, `(.L_x_0) ;  /* 0x0000031000007945 */ /* 0x000fe20003800000 */
[----:B--2---:R-:W-:Y:S01]  /*0250*/  FMUL R15, R6, R6 ;  /* 0x00000006060f7220 */ /* 0x004fe20000400000 */
[----:B------:R-:W-:-:S03]  /*0260*/  FMUL R0, R7, R7 ;  /* 0x0000000707007220 */ /* 0x000fc60000400000 */
[----:B------:R-:W-:Y:S01]  /*0270*/  FMUL R15, R15, R6 ;  /* 0x000000060f0f7220 */ /* 0x000fe20000400000 */
[----:B------:R-:W-:-:S03]  /*0280*/  FMUL R22, R0, R7 ;  /* 0x0000000700167220 */ /* 0x000fc60000400000 */
[----:B------:R-:W-:Y:S01]  /*0290*/  FFMA R15, R15, 0.044714998453855514526, R6 ;  /* 0x3d3727130f0f7823 */ /* 0x000fe20000000006 */
[----:B------:R-:W-:-:S03]  /*02a0*/  FFMA R22, R22, 0.044714998453855514526, R7 ;  /* 0x3d37271316167823 */ /* 0x000fc60000000007 */
[----:B------:R-:W-:-:S04]  /*02b0*/  FMUL R23, R15, 0.79788458347320556641 ;  /* 0x3f4c422a0f177820 */ /* 0x000fc80000400000 */
[----:B------:R-:W-:-:S05]  /*02c0*/  FADD.FTZ R24, |R23|, -RZ ;  /* 0x800000ff17187221 */ /* 0x000fca0000010200 */
[----:B------:R-:W-:-:S13]  /*02d0*/  FSETP.GE.AND P4, PT, R24, 0.60000002384185791016, PT ;  /* 0x3f19999a1800780b */ /* 0x000fda0003f86000 */
[C---:B------:R-:W-:Y:S01]  /*02e0*/  @P4 FMUL R15, R24.reuse, 2.8853900432586669922 ;  /* 0x4038aa3b180f4820 */ /* 0x040fe20000400000 */
[----:B0-----:R-:W-:Y:S01]  /*02f0*/  @!P4 IMAD.MOV.U32 R16, RZ, RZ, 0x3c80f082 ;  /* 0x3c80f082ff10c424 */ /* 0x001fe200078e00ff */
[----:B------:R-:W-:Y:S01]  /*0300*/  @!P4 FMUL R17, R23, R23 ;  /* 0x000000171711c220 */ /* 0x000fe20000400000 */
[----:B------:R-:W-:Y:S01]  /*0310*/  @P4 IMAD.MOV.U32 R19, RZ, RZ, 0x3f800000 ;  /* 0x3f800000ff134424 */ /* 0x000fe200078e00ff */
[----:B------:R-:W-:Y:S02]  /*0320*/  @P4 FSETP.GE.AND P3, PT, R24, 9.010913848876953125, PT ;  /* 0x41102cb41800480b */ /* 0x000fe40003f66000 */
[----:B------:R-:W0:Y:S01]  /*0330*/  @P4 MUFU.EX2 R15, R15 ;  /* 0x0000000f000f4308 */ /* 0x000e220000000800 */
[----:B------:R-:W-:-:S04]  /*0340*/  @!P4 FFMA.FTZ R0, R17, R16, -0.052303962409496307373 ;  /* 0xbd563cae1100c423 */ /* 0x000fc80000010010 */
[----:B------:R-:W-:-:S04]  /*0350*/  @!P4 FFMA.FTZ R0, R17, R0, 0.1331529766321182251 ;  /* 0x3e0859411100c423 */ /* 0x000fc80000010000 */
[----:B------:R-:W-:-:S04]  /*0360*/  @!P4 FFMA.FTZ R0, R17, R0, -0.33332768082618713379 ;  /* 0xbeaaa9ed1100c423 */ /* 0x000fc80000010000 */
[----:B------:R-:W-:Y:S01]  /*0370*/  @!P4 FFMA.FTZ R0, R17, R0, RZ ;  /* 0x000000001100c223 */ /* 0x000fe200000100ff */
[----:B------:R-:W-:Y:S01]  /*0380*/  FMUL R17, R7, 0.5 ;  /* 0x3f00000007117820 */ /* 0x000fe20000400000 */
[----:B0-----:R-:W-:-:S06]  /*0390*/  @P4 FADD R18, R15, 1 ;  /* 0x3f8000000f124421 */ /* 0x001fcc0000000000 */
[----:B------:R-:W0:Y:S02]  /*03a0*/  @P4 MUFU.RCP R18, R18 ;  /* 0x0000001200124308 */ /* 0x000e240000001000 */
[----:B0-----:R-:W-:Y:S01]  /*03b0*/  @P4 FFMA.FTZ R16, R18, -2, R19 ;  /* 0xc000000012104823 */ /* 0x001fe20000010013 */
[----:B------:R-:W-:-:S04]  /*03c0*/  FMUL R19, R22, 0.79788458347320556641 ;  /* 0x3f4c422a16137820 */ /* 0x000fc80000400000 */
[----:B------:R-:W-:Y:S01]  /*03d0*/  FADD.FTZ R18, |R19|, -RZ ;  /* 0x800000ff13127221 */ /* 0x000fe20000010200 */
[----:B------:R-:W-:-:S04]  /*03e0*/  @P4 FSEL R16, R16, 1, !P3 ;  /* 0x3f80000010104808 */ /* 0x000fc80005800000 */
[----:B------:R-:W-:Y:S02]  /*03f0*/  FSETP.GE.AND P3, PT, R18, 0.60000002384185791016, PT ;  /* 0x3f19999a1200780b */ /* 0x000fe40003f66000 */
[----:B------:R-:W-:Y:S01]  /*0400*/  @P4 LOP3.LUT R15, R16, 0x80000000, R23, 0xf8, !PT ;  /* 0x80000000100f4812 */ /* 0x000fe200078ef817 */
[----:B------:R-:W-:Y:S01]  /*0410*/  @!P4 FFMA.FTZ R15, R23, R0, R23 ;  /* 0x00000000170fc223 */ /* 0x000fe20000010017 */
[----:B------:R-:W-:-:S09]  /*0420*/  FMUL R16, R6, 0.5 ;  /* 0x3f00000006107820 */ /* 0x000fd20000400000 */
[----:B------:R-:W-:Y:S05]  /*0430*/  @!P3 BRA `(.L_x_1) ;  /* 0x000000a00000b947 */ /* 0x000fea0003800000 */
[C---:B------:R-:W-:Y:S01]  /*0440*/  FMUL R6, R18.reuse, 2.8853900432586669922 ;  /* 0x4038aa3b12067820 */ /* 0x040fe20000400000 */
[----:B------:R-:W-:Y:S01]  /*0450*/  IMAD.MOV.U32 R0, RZ, RZ, 0x3f800000 ;  /* 0x3f800000ff007424 */ /* 0x000fe200078e00ff */
[----:B------:R-:W-:-:S04]  /*0460*/  FSETP.GE.AND P3, PT, R18, 9.010913848876953125, PT ;  /* 0x41102cb41200780b */ /* 0x000fc80003f66000 */
[----:B------:R-:W0:Y:S02]  /*0470*/  MUFU.EX2 R6, R6 ;  /* 0x0000000600067308 */ /* 0x000e240000000800 */
[----:B0-----:R-:W-:-:S06]  /*0480*/  FADD R7, R6, 1 ;  /* 0x3f80000006077421 */ /* 0x001fcc0000000000 */
[----:B------:R-:W0:Y:S02]  /*0490*/  MUFU.RCP R7, R7 ;  /* 0x0000000700077308 */ /* 0x000e240000001000 */
[----:B0-----:R-:W-:-:S05]  /*04a0*/  FFMA.FTZ R0, R7, -2, R0 ;  /* 0xc000000007007823 */ /* 0x001fca0000010000 */
[----:B------:R-:W-:-:S04]  /*04b0*/  FSEL R0, R0, 1, !P3 ;  /* 0x3f80000000007808 */ /* 0x000fc80005800000 */
[----:B------:R-:W-:Y:S01]  /*04c0*/  LOP3.LUT R0, R0, 0x80000000, R19, 0xf8, !PT ;  /* 0x8000000000007812 */ /* 0x000fe200078ef813 */
[----:B------:R-:W-:Y:S05]  /*04d0*/  BRA `(.L_x_2) ;  /* 0x0000007000007947 */ /* 0x000fea0003800000 */
.L_x_1:
[----:B------:R-:W-:Y:S01]  /*04e0*/  IMAD.MOV.U32 R0, RZ, RZ, 0x3c80f082 ;  /* 0x3c80f082ff007424 */ /* 0x000fe200078e00ff */
[----:B------:R-:W-:-:S04]  /*04f0*/  FMUL R7, R19, R19 ;  /* 0x0000001313077220 */ /* 0x000fc80000400000 */
[----:B------:R-:W-:-:S04]  /*0500*/  FFMA.FTZ R0, R7, R0, -0.052303962409496307373 ;  /* 0xbd563cae07007423 */ /* 0x000fc80000010000 */
[----:B------:R-:W-:-:S04]  /*0510*/  FFMA.FTZ R0, R7, R0, 0.1331529766321182251 ;  /* 0x3e08594107007423 */ /* 0x000fc80000010000 */
[----:B------:R-:W-:-:S04]  /*0520*/  FFMA.FTZ R0, R7, R0, -0.33332768082618713379 ;  /* 0xbeaaa9ed07007423 */ /* 0x000fc80000010000 */
[----:B------:R-:W-:-:S04]  /*0530*/  FFMA.FTZ R0, R7, R0, RZ ;  /* 0x0000000007007223 */ /* 0x000fc800000100ff */
[----:B------:R-:W-:Y:S02]  /*0540*/  FFMA.FTZ R0, R0, R19, R19 ;  /* 0x0000001300007223 */ /* 0x000fe40000010013 */
.L_x_2:
[----:B------:R-:W-:Y:S05]  /*0550*/  BSYNC B0 ;  /* 0x0000000000007941 */ /* 0x000fea0003800000 */
.L_x_0:
[C---:B-----5:R-:W-:Y:S01]  /*0560*/  IMAD.U32 R6, R12.reuse, 0x10000, RZ ;  /* 0x000100000c067824 */ /* 0x060fe200078e00ff */
[----:B------:R-:W-:Y:S01]  /*0570*/  PRMT R12, R12, 0x7632, R12 ;  /* 0x000076320c0c7816 */ /* 0x000fe2000000000c */
[----:B------:R-:W-:Y:S01]  /*0580*/  FADD R15, R15, 1 ;  /* 0x3f8000000f0f7421 */ /* 0x000fe20000000000 */
[----:B------:R-:W-:Y:S01]  /*0590*/  FADD R0, R0, 1 ;  /* 0x3f80000000007421 */ /* 0x000fe20000000000 */
[----:B------:R-:W-:Y:S02]  /*05a0*/  FSETP.NAN.AND P3, PT, R20, R20, PT ;  /* 0x000000141400720b */ /* 0x000fe40003f68000 */
[----:B------:R-:W-:Y:S01]  /*05b0*/  IMAD.U32 R12, R12, 0x10000, RZ ;  /* 0x000100000c0c7824 */ /* 0x000fe200078e00ff */
[----:B------:R-:W-:Y:S01]  /*05c0*/  @P1 FMUL R6, R15, R16 ;  /* 0x000000100f061220 */ /* 0x000fe20000400000 */
[----:B------:R-:W-:Y:S01]  /*05d0*/  @P1 FMUL R12, R0, R17 ;  /* 0x00000011000c1220 */ /* 0x000fe20000400000 */
[----:B------:R-:W-:-:S03]  /*05e0*/  IADD3 R10, P1, R10, 0x800, RZ ;  /* 0x000008000a0a7810 */ /* 0x000fc60007f3e0ff */
[-C--:B------:R-:W-:Y:S02]  /*05f0*/  FSETP.GEU.AND P4, PT, R20, R6.reuse, PT ;  /* 0x000000061400720b */ /* 0x080fe40003f8e000 */
[----:B------:R-:W-:Y:S01]  /*0600*/  IMAD.X R21, RZ, RZ, R21, P1 ;  /* 0x000000ffff157224 */ /* 0x000fe200008e0615 */
[----:B------:R-:W-:Y:S02]  /*0610*/  ISETP.GE.U32.AND P1, PT, R10, 0x3c00, PT ;  /* 0x00003c000a00780c */ /* 0x000fe40003f26070 */
[----:B------:R-:W-:Y:S02]  /*0620*/  FSEL R7, R20, R6, !P4 ;  /* 0x0000000614077208 */ /* 0x000fe40006000000 */
[----:B------:R-:W-:Y:S02]  /*0630*/  ISETP.GE.U32.AND.EX P1, PT, R21, RZ, PT, P1 ;  /* 0x000000ff1500720c */ /* 0x000fe40003f26110 */
[----:B------:R-:W-:Y:S02]  /*0640*/  FSETP.GT.AND P6, PT, R14, R12, PT ;  /* 0x0000000c0e00720b */ /* 0x000fe40003fc4000 */
[----:B------:R-:W-:-:S02]  /*0650*/  FSETP.GT.AND P4, PT, R11, R6, PT ;  /* 0x000000060b00720b */ /* 0x000fc40003f84000 */
[-C--:B------:R-:W-:Y:S02]  /*0660*/  FSETP.GEU.AND P5, PT, R13, R12.reuse, PT ;  /* 0x0000000c0d00720b */ /* 0x080fe40003fae000 */
[----:B------:R-:W-:Y:S02]  /*0670*/  FSEL R0, R14, R12, P6 ;  /* 0x0000000c0e007208 */ /* 0x000fe40003000000 */
[----:B------:R-:W-:Y:S02]  /*0680*/  @P0 FSEL R20, R20, R7, P3 ;  /* 0x0000000714140208 */ /* 0x000fe40001800000 */
[----:B------:R-:W-:Y:S02]  /*0690*/  FSEL R6, R11, R6, P4 ;  /* 0x000000060b067208 */ /* 0x000fe40002000000 */
[C---:B------:R-:W-:Y:S02]  /*06a0*/  FSEL R12, R13.reuse, R12, !P5 ;  /* 0x0000000c0d0c7208 */ /* 0x040fe40006800000 */
[----:B------:R-:W-:-:S02]  /*06b0*/  FSETP.NAN.AND P3, PT, R13, R13, PT ;  /* 0x0000000d0d00720b */ /* 0x000fc40003f68000 */
[C---:B------:R-:W-:Y:S02]  /*06c0*/  FSETP.NAN.AND P4, PT, R11.reuse, R11, PT ;  /* 0x0000000b0b00720b */ /* 0x040fe40003f88000 */
[C---:B------:R-:W-:Y:S02]  /*06d0*/  FSETP.NAN.AND P5, PT, R14.reuse, R14, PT ;  /* 0x0000000e0e00720b */ /* 0x040fe40003fa8000 */
[----:B------:R-:W-:Y:S02]  /*06e0*/  @P0 FSEL R11, R11, R6, P4 ;  /* 0x000000060b0b0208 */ /* 0x000fe40002000000 */
[----:B------:R-:W-:Y:S02]  /*06f0*/  @P0 FSEL R13, R13, R12, P3 ;  /* 0x0000000c0d0d0208 */ /* 0x000fe40001800000 */
[----:B------:R-:W-:Y:S01]  /*0700*/  @P0 FSEL R14, R14, R0, P5 ;  /* 0x000000000e0e0208 */ /* 0x000fe20002800000 */
[----:B------:R-:W-:Y:S05]  /*0710*/  @!P1 BRA `(.L_x_3) ;  /* 0xfffff9f000009947 */ /* 0x000fea000383ffff */
[C---:B------:R-:W-:Y:S02]  /*0720*/  FSETP.NAN.AND P0, PT, R20.reuse, R20, PT ;  /* 0x000000141400720b */ /* 0x040fe40003f08000 */
[----:B------:R-:W-:-:S02]  /*0730*/  FSETP.GEU.AND P1, PT, R20, R13, PT ;  /* 0x0000000d1400720b */ /* 0x000fc40003f2e000 */
[C---:B------:R-:W-:Y:S02]  /*0740*/  FSEL R13, R20.reuse, R13, P0 ;  /* 0x0000000d140d7208 */ /* 0x040fe40000000000 */
[----:B------:R-:W-:Y:S02]  /*0750*/  SHF.R.U32.HI R6, RZ, 0x3, R8 ;  /* 0x00000003ff067819 */ /* 0x000fe40000011608 */
[----:B------:R-:W-:Y:S02]  /*0760*/  FSEL R13, R20, R13, !P1 ;  /* 0x0000000d140d7208 */ /* 0x000fe40004800000 */
[----:B------:R-:W-:Y:S02]  /*0770*/  LOP3.LUT R6, R6, 0x7c, RZ, 0xc0, !PT ;  /* 0x0000007c06067812 */ /* 0x000fe400078ec0ff */
[C---:B------:R-:W-:Y:S01]  /*0780*/  FSETP.NAN.AND P0, PT, R13.reuse, R13, PT ;  /* 0x0000000d0d00720b */ /* 0x040fe20003f08000 */
[----:B------:R-:W0:Y:S02]  /*0790*/  SHFL.BFLY PT, R0, R13, 0x10, 0x1f ;  /* 0x0e001f000d007f89 */ /* 0x000e2400000e0000 */
[----:B0-----:R-:W-:-:S10]  /*07a0*/  FSETP.GEU.AND P1, PT, R13, R0, PT ;  /* 0x000000000d00720b */ /* 0x001fd40003f2e000 */
[----:B------:R-:W-:-:S04]  /*07b0*/  @!P0 FSEL R13, R13, R0, !P1 ;  /* 0x000000000d0d8208 */ /* 0x000fc80004800000 */
[C---:B------:R-:W-:Y:S01]  /*07c0*/  FSETP.NAN.AND P0, PT, R13.reuse, R13, PT ;  /* 0x0000000d0d00720b */ /* 0x040fe20003f08000 */
[----:B------:R-:W0:Y:S02]  /*07d0*/  SHFL.BFLY PT, R0, R13, 0x8, 0x1f ;  /* 0x0d001f000d007f89 */ /* 0x000e2400000e0000 */
[----:B0-----:R-:W-:-:S13]  /*07e0*/  FSETP.GEU.AND P1, PT, R13, R0, PT ;  /* 0x000000000d00720b */ /* 0x001fda0003f2e000 */
[----:B------:R-:W-:-:S04]  /*07f0*/  @P1 FSEL R13, R13, R0, P0 ;  /* 0x000000000d0d1208 */ /* 0x000fc80000000000 */
[C---:B------:R-:W-:Y:S01]  /*0800*/  FSETP.NAN.AND P0, PT, R13.reuse, R13, PT ;  /* 0x0000000d0d00720b */ /* 0x040fe20003f08000 */
[----:B------:R-:W0:Y:S02]  /*0810*/  SHFL.BFLY PT, R0, R13, 0x4, 0x1f ;  /* 0x0c801f000d007f89 */ /* 0x000e2400000e0000 */
[----:B0-----:R-:W-:-:S13]  /*0820*/  FSETP.GEU.AND P1, PT, R13, R0, PT ;  /* 0x000000000d00720b */ /* 0x001fda0003f2e000 */
[----:B------:R-:W-:-:S04]  /*0830*/  @P1 FSEL R13, R13, R0, P0 ;  /* 0x000000000d0d1208 */ /* 0x000fc80000000000 */
[C---:B------:R-:W-:Y:S01]  /*0840*/  FSETP.NAN.AND P0, PT, R13.reuse, R13, PT ;  /* 0x0000000d0d00720b */ /* 0x040fe20003f08000 */
[----:B------:R-:W0:Y:S02]  /*0850*/  SHFL.BFLY PT, R0, R13, 0x2, 0x1f ;  /* 0x0c401f000d007f89 */ /* 0x000e2400000e0000 */
[----:B0-----:R-:W-:-:S13]  /*0860*/  FSETP.GEU.AND P1, PT, R13, R0, PT ;  /* 0x000000000d00720b */ /* 0x001fda0003f2e000 */
[----:B------:R-:W-:Y:S02]  /*0870*/  @P1 FSEL R13, R13, R0, P0 ;  /* 0x000000000d0d1208 */ /* 0x000fe40000000000 */
[C---:B------:R-:W-:Y:S02]  /*0880*/  LOP3.LUT P0, RZ, R8.reuse, 0x1f, RZ, 0xc0, !PT ;  /* 0x0000001f08ff7812 */ /* 0x040fe4000780c0ff */
[C---:B------:R-:W-:Y:S01]  /*0890*/  FSETP.NAN.AND P3, PT, R13.reuse, R13, PT ;  /* 0x0000000d0d00720b */ /* 0x040fe20003f68000 */
[----:B------:R-:W0:Y:S01]  /*08a0*/  SHFL.BFLY PT, R0, R13, 0x1, 0x1f ;  /* 0x0c201f000d007f89 */ /* 0x000e2200000e0000 */
[----:B------:R-:W-:Y:S02]  /*08b0*/  ISETP.GE.AND P1, PT, R8, 0x20, PT ;  /* 0x000000200800780c */ /* 0x000fe40003f26270 */
[----:B0-----:R-:W-:-:S13]  /*08c0*/  FSETP.GEU.AND P4, PT, R13, R0, PT ;  /* 0x000000000d00720b */ /* 0x001fda0003f8e000 */
[----:B------:R-:W-:Y:S02]  /*08d0*/  @P4 SEL R13, R13, R0, P3 ;  /* 0x000000000d0d4207 */ /* 0x000fe40001800000 */
[C---:B------:R-:W-:Y:S02]  /*08e0*/  FSETP.NAN.AND P4, PT, R11.reuse, R11, PT ;  /* 0x0000000b0b00720b */ /* 0x040fe40003f88000 */
[CC--:B------:R-:W-:Y:S01]  /*08f0*/  FSETP.GT.AND P3, PT, R11.reuse, R14.reuse, PT ;  /* 0x0000000e0b00720b */ /* 0x0c0fe20003f64000 */
[----:B------:R-:W-:Y:S01]  /*0900*/  @!P0 STS [R6], R13 ;  /* 0x0000000d06008388 */ /* 0x000fe20000000800 */
[----:B------:R-:W-:-:S03]  /*0910*/  FSEL R14, R11, R14, P4 ;  /* 0x0000000e0b0e7208 */ /* 0x000fc60002000000 */
[----:B------:R-:W-:Y:S01]  /*0920*/  BAR.SYNC.DEFER_BLOCKING 0x0 ;  /* 0x0000000000007b1d */ /* 0x000fe20000010000 */
[----:B------:R-:W-:-:S04]  /*0930*/  FSEL R15, R11, R14, P3 ;  /* 0x0000000e0b0f7208 */ /* 0x000fc80001800000 */
[----:B------:R-:W-:Y:S01]  /*0940*/  FSETP.NAN.AND P5, PT, R15, R15, PT ;  /* 0x0000000f0f00720b */ /* 0x000fe20003fa8000 */
[----:B------:R-:W-:Y:S04]  /*0950*/  SHFL.BFLY PT, R10, R15, 0x10, 0x1f ;  /* 0x0e001f000f0a7f89 */ /* 0x000fe800000e0000 */
[----:B------:R-:W0:Y:S04]  /*0960*/  @!P1 LDS R7, [R8.X4] ;  /* 0x0000000008079984 */ /* 0x000e280000004800 */
[----:B0-----:R-:W0:Y:S01]  /*0970*/  SHFL.BFLY PT, R0, R7, 0x10, 0x1f ;  /* 0x0e001f0007007f89 */ /* 0x001e2200000e0000 */
[----:B------:R-:W-:-:S02]  /*0980*/  FSETP.NAN.AND P3, PT, R7, R7, PT ;  /* 0x000000070700720b */ /* 0x000fc40003f68000 */
[----:B0-----:R-:W-:-:S04]  /*0990*/  FSETP.GEU.AND P4, PT, R7, R0, PT ;  /* 0x000000000700720b */ /* 0x001fc80003f8e000 */
[----:B------:R-:W-:Y:S02]  /*09a0*/  FSEL R0, R7, R0, !P4 ;  /* 0x0000000007007208 */ /* 0x000fe40006000000 */
[----:B------:R-:W-:Y:S02]  /*09b0*/  FSETP.GT.AND P4, PT, R15, R10, PT ;  /* 0x0000000a0f00720b */ /* 0x000fe40003f84000 */
[----:B------:R-:W-:Y:S02]  /*09c0*/  FSEL R11, R7, R0, P3 ;  /* 0x00000000070b7208 */ /* 0x000fe40001800000 */
[----:B------:R-:W-:Y:S02]  /*09d0*/  @!P5 FSEL R15, R15, R10, P4 ;  /* 0x0000000a0f0fd208 */ /* 0x000fe40002000000 */
[----:B------:R-:W-:Y:S01]  /*09e0*/  FSETP.NAN.AND P3, PT, R11, R11, PT ;  /* 0x0000000b0b00720b */ /* 0x000fe20003f68000 */
[----:B------:R-:W0:Y:S01]  /*09f0*/  SHFL.BFLY PT, R0, R11, 0x8, 0x1f ;  /* 0x0d001f000b007f89 */ /* 0x000e2200000e0000 */
[----:B------:R-:W-:-:S03]  /*0a00*/  FSETP.NAN.AND P5, PT, R15, R15, PT ;  /* 0x0000000f0f00720b */ /* 0x000fc60003fa8000 */
[----:B------:R-:W1:Y:S01]  /*0a10*/  SHFL.BFLY PT, R10, R15, 0x8, 0x1f ;  /* 0x0d001f000f0a7f89 */ /* 0x000e6200000e0000 */
[----:B0-----:R-:W-:Y:S02]  /*0a20*/  FSETP.GEU.AND P6, PT, R11, R0, PT ;  /* 0x000000000b00720b */ /* 0x001fe40003fce000 */
[----:B-1----:R-:W-:-:S11]  /*0a30*/  FSETP.GT.AND P4, PT, R15, R10, PT ;  /* 0x0000000a0f00720b */ /* 0x002fd60003f84000 */
[----:B------:R-:W-:Y:S02]  /*0a40*/  @P6 FSEL R11, R11, R0, P3 ;  /* 0x000000000b0b6208 */ /* 0x000fe40001800000 */
[----:B------:R-:W-:-:S03]  /*0a50*/  @!P4 FSEL R15, R15, R10, P5 ;  /* 0x0000000a0f0fc208 */ /* 0x000fc60002800000 */
[----:B------:R-:W0:Y:S01]  /*0a60*/  SHFL.BFLY PT, R0, R11, 0x4, 0x1f ;  /* 0x0c801f000b007f89 */ /* 0x000e2200000e0000 */
[----:B------:R-:W-:Y:S02]  /*0a70*/  FSETP.NAN.AND P3, PT, R11, R11, PT ;  /* 0x0000000b0b00720b */ /* 0x000fe40003f68000 */
[----:B------:R-:W-:Y:S01]  /*0a80*/  FSETP.NAN.AND P5, PT, R15, R15, PT ;  /* 0x0000000f0f00720b */ /* 0x000fe20003fa8000 */
        /* <DEDUP_REMOVED lines=12> */
[----:B------:R-:W-:Y:S02]  /*0b50*/  ISETP.LT.AND P3, PT, R8, 0x20, !P0 ;  /* 0x000000200800780c */ /* 0x000fe40004761270 */
[----:B------:R-:W-:Y:S01]  /*0b60*/  @!P4 FSEL R15, R15, R10, P5 ;  /* 0x0000000a0f0fc208 */ /* 0x000fe20002800000 */
[----:B------:R-:W0:Y:S01]  /*0b70*/  SHFL.BFLY PT, R0, R11, 0x1, 0x1f ;  /* 0x0c201f000b007f89 */ /* 0x000e2200000e0000 */
[----:B------:R-:W-:-:S03]  /*0b80*/  FSETP.NAN.AND P5, PT, R11, R11, PT ;  /* 0x0000000b0b00720b */ /* 0x000fc60003fa8000 */
[----:B------:R-:W1:Y:S01]  /*0b90*/  SHFL.BFLY PT, R10, R15, 0x1, 0x1f ;  /* 0x0c201f000f0a7f89 */ /* 0x000e6200000e0000 */
[----:B0-----:R-:W-:Y:S02]  /*0ba0*/  FSETP.GEU.AND P6, PT, R11, R0, PT ;  /* 0x000000000b00720b */ /* 0x001fe40003fce000 */
[----:B-1----:R-:W-:-:S11]  /*0bb0*/  FSETP.GT.AND P4, PT, R15, R10, PT ;  /* 0x0000000a0f00720b */ /* 0x002fd60003f84000 */
[----:B------:R-:W-:Y:S02]  /*0bc0*/  @P6 SEL R11, R11, R0, P5 ;  /* 0x000000000b0b6207 */ /* 0x000fe40002800000 */
[----:B------:R-:W-:-:S03]  /*0bd0*/  FSETP.NAN.AND P5, PT, R15, R15, PT ;  /* 0x0000000f0f00720b */ /* 0x000fc60003fa8000 */
[----:B------:R-:W-:Y:S01]  /*0be0*/  @P3 STS [R8.X4], R11 ;  /* 0x0000000b08003388 */ /* 0x000fe20000004800 */
[----:B------:R-:W-:-:S03]  /*0bf0*/  @!P4 SEL R15, R15, R10, P5 ;  /* 0x0000000a0f0fc207 */ /* 0x000fc60002800000 */
[----:B------:R-:W-:Y:S06]  /*0c00*/  BAR.SYNC.DEFER_BLOCKING 0x0 ;  /* 0x0000000000007b1d */ /* 0x000fec0000010000 */
[----:B------:R-:W-:Y:S04]  /*0c10*/  LDS R0, [RZ] ;  /* 0x00000000ff007984 */ /* 0x000fe80000000800 */
[----:B------:R-:W-:Y:S06]  /*0c20*/  BAR.SYNC.DEFER_BLOCKING 0x0 ;  /* 0x0000000000007b1d */ /* 0x000fec0000010000 */
[----:B------:R-:W-:Y:S04]  /*0c30*/  @!P0 STS [R6], R15 ;  /* 0x0000000f06008388 */ /* 0x000fe80000000800 */
[----:B------:R-:W-:Y:S06]  /*0c40*/  BAR.SYNC.DEFER_BLOCKING 0x0 ;  /* 0x0000000000007b1d */ /* 0x000fec0000010000 */
[----:B------:R-:W0:Y:S04]  /*0c50*/  @!P1 LDS R12, [R8.X4] ;  /* 0x00000000080c9984 */ /* 0x000e280000004800 */
[----:B0-----:R-:W0:Y:S01]  /*0c60*/  SHFL.BFLY PT, R7, R12, 0x10, 0x1f ;  /* 0x0e001f000c077f89 */ /* 0x001e2200000e0000 */
[----:B------:R-:W-:-:S02]  /*0c70*/  FSETP.NAN.AND P1, PT, R12, R12, PT ;  /* 0x0000000c0c00720b */ /* 0x000fc40003f28000 */
[----:B0-----:R-:W-:-:S04]  /*0c80*/  FSETP.GT.AND P0, PT, R12, R7, PT ;  /* 0x000000070c00720b */ /* 0x001fc80003f04000 */
[----:B------:R-:W-:-:S04]  /*0c90*/  FSEL R7, R12, R7, P0 ;  /* 0x000000070c077208 */ /* 0x000fc80000000000 */
[----:B------:R-:W-:-:S04]  /*0ca0*/  FSEL R7, R12, R7, P1 ;  /* 0x000000070c077208 */ /* 0x000fc80000800000 */
[C---:B------:R-:W-:Y:S01]  /*0cb0*/  FSETP.NAN.AND P1, PT, R7.reuse, R7, PT ;  /* 0x000000070700720b */ /* 0x040fe20003f28000 */
[----:B------:R-:W0:Y:S02]  /*0cc0*/  SHFL.BFLY PT, R10, R7, 0x8, 0x1f ;  /* 0x0d001f00070a7f89 */ /* 0x000e2400000e0000 */
[----:B0-----:R-:W-:-:S13]  /*0cd0*/  FSETP.GT.AND P0, PT, R7, R10, PT ;  /* 0x0000000a0700720b */ /* 0x001fda0003f04000 */
[----:B------:R-:W-:-:S04]  /*0ce0*/  @!P0 FSEL R7, R7, R10, P1 ;  /* 0x0000000a07078208 */ /* 0x000fc80000800000 */
        /* <DEDUP_REMOVED lines=11> */
[----:B------:R-:W-:Y:S02]  /*0da0*/  @!P0 SEL R7, R7, R6, P1 ;  /* 0x0000000607078207 */ /* 0x000fe40000800000 */
[----:B------:R-:W-:-:S03]  /*0db0*/  FSETP.GE.AND P0, PT, R0, RZ, PT ;  /* 0x000000ff0000720b */ /* 0x000fc60003f06000 */
[----:B------:R0:W-:Y:S01]  /*0dc0*/  @P3 STS [R8.X4], R7 ;  /* 0x0000000708003388 */ /* 0x0001e20000004800 */
[----:B------:R-:W-:-:S03]  /*0dd0*/  FSEL R6, R0, RZ, !P0 ;  /* 0x000000ff00067208 */ /* 0x000fc60004000000 */
[----:B------:R-:W-:Y:S02]  /*0de0*/  BAR.SYNC.DEFER_BLOCKING 0x0 ;  /* 0x0000000000007b1d */ /* 0x000fe40000010000 */
[----:B------:R-:W-:Y:S01]  /*0df0*/  FADD R6, RZ, -R6 ;  /* 0x80000006ff067221 */ /* 0x000fe20000000000 */
[----:B0-----:R-:W-:-:S04]  /*0e00*/  IMAD.MOV.U32 R7, RZ, RZ, 0x3f800000 ;  /* 0x3f800000ff077424 */ /* 0x001fc800078e00ff */
[----:B------:R-:W-:Y:S01]  /*0e10*/  FSETP.NAN.AND P1, PT, R6, R6, PT ;  /* 0x000000060600720b */ /* 0x000fe20003f28000 */
[----:B------:R-:W0:Y:S02]  /*0e20*/  LDS R11, [RZ] ;  /* 0x00000000ff0b7984 */ /* 0x000e240000000800 */
[C---:B0-----:R-:W-:Y:S02]  /*0e30*/  FSETP.GTU.AND P0, PT, R11.reuse, RZ, PT ;  /* 0x000000ff0b00720b */ /* 0x041fe40003f0c000 */
[C---:B------:R-:W-:Y:S02]  /*0e40*/  F2FP.BF16.PACK_AB R0, R11.reuse, R0 ;  /* 0x000000000b00723e */ /* 0x040fe400000010ff */
[----:B------:R-:W-:Y:S01]  /*0e50*/  FSEL R13, R11, RZ, P0 ;  /* 0x000000ff0b0d7208 */ /* 0x000fe20000000000 */
[----:B------:R-:W-:Y:S01]  /*0e60*/  IMAD.MOV.U32 R11, RZ, RZ, RZ ;  /* 0x000000ffff0b7224 */ /* 0x000fe200078e00ff */
[----:B------:R-:W-:Y:S02]  /*0e70*/  PRMT R15, R0, 0x7632, R15 ;  /* 0x00007632000f7816 */ /* 0x000fe4000000000f */
[----:B------:R-:W-:-:S04]  /*0e80*/  FSETP.GT.AND P0, PT, R6, R13, PT ;  /* 0x0000000d0600720b */ /* 0x000fc80003f04000 */
[----:B------:R-:W-:Y:S01]  /*0e90*/  @!P1 FSEL R6, R6, R13, P0 ;  /* 0x0000000d06069208 */ /* 0x000fe20000000000 */
[----:B------:R-:W-:-:S04]  /*0ea0*/  IMAD.WIDE R12, R2, R9, c[0x0][0x170] ;  /* 0x00005c00020c7625 */ /* 0x000fc800078e0209 */
[----:B------:R-:W-:Y:S01]  /*0eb0*/  FMUL R14, R6, 0.0078740157186985015869 ;  /* 0x3c010204060e7820 */ /* 0x000fe20000400000 */
[----:B------:R-:W-:-:S04]  /*0ec0*/  IMAD R6, R2, 0x3c00, R3 ;  /* 0x00003c0002067824 */ /* 0x000fc800078e0203 */
[C---:B------:R-:W-:Y:S02]  /*0ed0*/  FSETP.GT.AND P0, PT, R14.reuse, 9.9999997473787516356e-06, PT ;  /* 0x3727c5ac0e00780b */ /* 0x040fe40003f04000 */
[----:B------:R-:W-:-:S11]  /*0ee0*/  FSETP.NAN.AND P1, PT, R14, R14, PT ;  /* 0x0000000e0e00720b */ /* 0x000fd60003f28000 */
[----:B------:R-:W-:Y:S02]  /*0ef0*/  @!P0 FSEL R14, R14, 9.9999997473787516356e-06, P1 ;  /* 0x3727c5ac0e0e8808 */ /* 0x000fe40000800000 */
[----:B------:R-:W-:Y:S01]  /*0f00*/  LOP3.LUT P0, RZ, R8, 0x3ff, RZ, 0xc0, !PT ;  /* 0x000003ff08ff7812 */ /* 0x000fe2000780c0ff */
[----:B------:R-:W-:Y:S01]  /*0f10*/  IMAD.WIDE R8, R2, R9, c[0x0][0x178] ;  /* 0x00005e0002087625 */ /* 0x000fe200078e0209 */
[C---:B------:R-:W-:Y:S02]  /*0f20*/  FSETP.GT.AND P1, PT, |R14|.reuse, 8.50705917302346158658e+37, PT ;  /* 0x7e8000000e00780b */ /* 0x040fe40003f24200 */
[----:B------:R-:W-:Y:S02]  /*0f30*/  FSETP.GEU.AND P3, PT, |R14|, 1.175494350822287508e-38, PT ;  /* 0x008000000e00780b */ /* 0x000fe40003f6e200 */
[----:B------:R-:W-:Y:S02]  /*0f40*/  ISETP.LT.AND P0, PT, R2, 0x1010, !P0 ;  /* 0x000010100200780c */ /* 0x000fe40004701270 */
[----:B------:R-:W-:-:S07]  /*0f50*/  FSEL R7, R7, 0.25, !P1 ;  /* 0x3e80000007077808 */ /* 0x000fce0004800000 */
[----:B------:R-:W-:Y:S02]  /*0f60*/  @P1 FMUL R14, R14, 0.25 ;  /* 0x3e8000000e0e1820 */ /* 0x000fe40000400000 */
[----:B------:R-:W-:Y:S02]  /*0f70*/  @!P3 FMUL R7, R7, 16777216 ;  /* 0x4b8000000707b820 */ /* 0x000fe40000400000 */
[----:B------:R-:W-:Y:S01]  /*0f80*/  @!P3 FMUL R14, R14, 16777216 ;  /* 0x4b8000000e0eb820 */ /* 0x000fe20000400000 */
[----:B------:R0:W-:Y:S03]  /*0f90*/  @P0 STG.E.U16 [R12.64], R0 ;  /* 0x000000000c000986 */ /* 0x0001e6000c101504 */
[----:B------:R-:W1:Y:S01]  /*0fa0*/  MUFU.RCP R10, R14 ;  /* 0x0000000e000a7308 */ /* 0x000e620000001000 */
[----:B------:R0:W-:Y:S01]  /*0fb0*/  @P0 STG.E.U16 [R8.64], R15 ;  /* 0x0000000f08000986 */ /* 0x0001e2000c101504 */
[----:B-1----:R-:W-:Y:S01]  /*0fc0*/  FMUL R10, R10, R7 ;  /* 0x000000070a0a7220 */ /* 0x002fe20000400000 */
[----:B0-----:R-:W-:-:S05]  /*0fd0*/  IMAD.MOV.U32 R7, RZ, RZ, RZ ;  /* 0x000000ffff077224 */ /* 0x001fca00078e00ff */
.L_x_7:
        /* <DEDUP_REMOVED lines=12> */
[----:B------:R-:W-:Y:S02]  /*10a0*/  IMAD.MOV.U32 R13, RZ, RZ, 0x2 ;  /* 0x00000002ff0d7424 */ /* 0x000fe400078e00ff */
[----:B------:R-:W-:Y:S01]  /*10b0*/  IMAD.MOV.U32 R16, RZ, RZ, RZ ;  /* 0x000000ffff107224 */ /* 0x000fe200078e00ff */
[----:B------:R-:W-:Y:S01]  /*10c0*/  ISETP.GE.U32.AND.EX P1, PT, R12, RZ, PT, P1 ;  /* 0x000000ff0c00720c */ /* 0x000fe20003f26110 */
[----:B------:R-:W-:-:S03]  /*10d0*/  IMAD.IADD R12, R11, 0x1, R4 ;  /* 0x000000010b0c7824 */ /* 0x000fc600078e0204 */
        /* <DEDUP_REMOVED lines=8> */
[----:B------:R-:W-:-:S04]  /*1160*/  FFMA R17, R17, 0.044714998453855514526, R8 ;  /* 0x3d37271311117823 */ /* 0x000fc80000000008 */
[----:B------:R-:W-:Y:S01]  /*1170*/  FMUL R19, R17, 0.79788458347320556641 ;  /* 0x3f4c422a11137820 */ /* 0x000fe20000400000 */
[----:B------:R-:W-:-:S03]  /*1180*/  FFMA R17, R0, 0.044714998453855514526, R9 ;  /* 0x3d37271300117823 */ /* 0x000fc60000000009 */
[----:B------:R-:W-:Y:S01]  /*1190*/  FADD.FTZ R18, |R19|, -RZ ;  /* 0x800000ff13127221 */ /* 0x000fe20000010200 */
[----:B------:R-:W-:-:S04]  /*11a0*/  FMUL R17, R17, 0.79788458347320556641 ;  /* 0x3f4c422a11117820 */ /* 0x000fc80000400000 */
[----:B------:R-:W-:-:S13]  /*11b0*/  FSETP.GE.AND P4, PT, R18, 0.60000002384185791016, PT ;  /* 0x3f19999a1200780b */ /* 0x000fda0003f86000 */
[C---:B------:R-:W-:Y:S01]  /*11c0*/  @P4 FMUL R14, R18.reuse, 2.8853900432586669922 ;  /* 0x4038aa3b120e4820 */ /* 0x040fe20000400000 */
[----:B0-----:R-:W-:Y:S01]  /*11d0*/  @P4 IMAD.MOV.U32 R12, RZ, RZ, 0x3f800000 ;  /* 0x3f800000ff0c4424 */ /* 0x001fe200078e00ff */
[----:B------:R-:W-:Y:S01]  /*11e0*/  @!P4 FMUL R13, R19, R19 ;  /* 0x00000013130dc220 */ /* 0x000fe20000400000 */
[----:B------:R-:W-:Y:S01]  /*11f0*/  @!P4 IMAD.MOV.U32 R20, RZ, RZ, 0x3c80f082 ;  /* 0x3c80f082ff14c424 */ /* 0x000fe200078e00ff */
[----:B------:R-:W-:Y:S02]  /*1200*/  @P4 FSETP.GE.AND P3, PT, R18, 9.010913848876953125, PT ;  /* 0x41102cb41200480b */ /* 0x000fe40003f66000 */
[----:B------:R-:W0:Y:S01]  /*1210*/  @P4 MUFU.EX2 R14, R14 ;  /* 0x0000000e000e4308 */ /* 0x000e220000000800 */
[----:B------:R-:W-:-:S04]  /*1220*/  @!P4 FFMA.FTZ R0, R13, R20, -0.052303962409496307373 ;  /* 0xbd563cae0d00c423 */ /* 0x000fc80000010014 */
[----:B------:R-:W-:-:S04]  /*1230*/  @!P4 FFMA.FTZ R0, R13, R0, 0.1331529766321182251 ;  /* 0x3e0859410d00c423 */ /* 0x000fc80000010000 */
[----:B------:R-:W-:-:S04]  /*1240*/  @!P4 FFMA.FTZ R0, R13, R0, -0.33332768082618713379 ;  /* 0xbeaaa9ed0d00c423 */ /* 0x000fc80000010000 */
[----:B------:R-:W-:Y:S01]  /*1250*/  @!P4 FFMA.FTZ R0, R13, R0, RZ ;  /* 0x000000000d00c223 */ /* 0x000fe200000100ff */
[----:B------:R-:W-:Y:S01]  /*1260*/  FMUL R13, R8, 0.5 ;  /* 0x3f000000080d7820 */ /* 0x000fe20000400000 */
[----:B0-----:R-:W-:Y:S01]  /*1270*/  @P4 FADD R15, R14, 1 ;  /* 0x3f8000000e0f4421 */ /* 0x001fe20000000000 */
[----:B------:R-:W-:-:S05]  /*1280*/  FADD.FTZ R14, |R17|, -RZ ;  /* 0x800000ff110e7221 */ /* 0x000fca0000010200 */
[----:B------:R-:W0:Y:S02]  /*1290*/  @P4 MUFU.RCP R15, R15 ;  /* 0x0000000f000f4308 */ /* 0x000e240000001000 */
[----:B0-----:R-:W-:Y:S01]  /*12a0*/  @P4 FFMA.FTZ R12, R15, -2, R12 ;  /* 0xc00000000f0c4823 */ /* 0x001fe2000001000c */
[----:B------:R-:W-:-:S04]  /*12b0*/  FMUL R15, R9, 0.5 ;  /* 0x3f000000090f7820 */ /* 0x000fc80000400000 */
[----:B------:R-:W-:Y:S02]  /*12c0*/  @P4 FSEL R12, R12, 1, !P3 ;  /* 0x3f8000000c0c4808 */ /* 0x000fe40005800000 */
[----:B------:R-:W-:Y:S02]  /*12d0*/  FSETP.GE.AND P3, PT, R14, 0.60000002384185791016, PT ;  /* 0x3f19999a0e00780b */ /* 0x000fe40003f66000 */
[--C-:B------:R-:W-:Y:S01]  /*12e0*/  @P4 LOP3.LUT R12, R12, 0x80000000, R19.reuse, 0xf8, !PT ;  /* 0x800000000c0c4812 */ /* 0x100fe200078ef813 */
[----:B------:R-:W-:-:S10]  /*12f0*/  @!P4 FFMA.FTZ R12, R19, R0, R19 ;  /* 0x00000000130cc223 */ /* 0x000fd40000010013 */
        /* <DEDUP_REMOVED lines=11> */
.L_x_5:
[----:B------:R-:W-:Y:S01]  /*13b0*/  IMAD.MOV.U32 R0, RZ, RZ, 0x3c80f082 ;  /* 0x3c80f082ff007424 */ /* 0x000fe200078e00ff */
[----:B------:R-:W-:-:S04]  /*13c0*/  FMUL R9, R17, R17 ;  /* 0x0000001111097220 */ /* 0x000fc80000400000 */
[----:B------:R-:W-:-:S04]  /*13d0*/  FFMA.FTZ R0, R9, R0, -0.052303962409496307373 ;  /* 0xbd563cae09007423 */ /* 0x000fc80000010000 */
[----:B------:R-:W-:-:S04]  /*13e0*/  FFMA.FTZ R0, R9, R0, 0.1331529766321182251 ;  /* 0x3e08594109007423 */ /* 0x000fc80000010000 */
[----:B------:R-:W-:-:S04]  /*13f0*/  FFMA.FTZ R0, R9, R0, -0.33332768082618713379 ;  /* 0xbeaaa9ed09007423 */ /* 0x000fc80000010000 */
[----:B------:R-:W-:-:S04]  /*1400*/  FFMA.FTZ R0, R9, R0, RZ ;  /* 0x0000000009007223 */ /* 0x000fc800000100ff */
[----:B------:R-:W-:Y:S02]  /*1410*/  FFMA.FTZ R0, R0, R17, R17 ;  /* 0x0000001100007223 */ /* 0x000fe40000010011 */
.L_x_6:
[----:B------:R-:W-:Y:S05]  /*1420*/  BSYNC B0 ;  /* 0x0000000000007941 */ /* 0x000fea0003800000 */
.L_x_4:
[----:B------:R-:W-:Y:S01]  /*1430*/  FADD R12, R12, 1 ;  /* 0x3f8000000c0c7421 */ /* 0x000fe20000000000 */
[C---:B-----5:R-:W-:Y:S01]  /*1440*/  IMAD.U32 R9, R16.reuse, 0x10000, RZ ;  /* 0x0001000010097824 */ /* 0x060fe200078e00ff */
[----:B------:R-:W-:Y:S01]  /*1450*/  PRMT R16, R16, 0x7632, R16 ;  /* 0x0000763210107816 */ /* 0x000fe20000000010 */
[----:B------:R-:W-:Y:S01]  /*1460*/  FADD R0, R0, 1 ;  /* 0x3f80000000007421 */ /* 0x000fe20000000000 */
[----:B------:R-:W-:-:S03]  /*1470*/  @P1 FMUL R9, R12, R13 ;  /* 0x0000000d0c091220 */ /* 0x000fc60000400000 */
[----:B------:R-:W-:Y:S01]  /*1480*/  IMAD.U32 R13, R16, 0x10000, RZ ;  /* 0x00010000100d7824 */ /* 0x000fe200078e00ff */
[----:B------:R-:W-:Y:S01]  /*1490*/  FMUL R9, R10, R9 ;  /* 0x000000090a097220 */ /* 0x000fe20000400000 */
[----:B------:R-:W-:-:S03]  /*14a0*/  @P1 FMUL R13, R0, R15 ;  /* 0x0000000f000d1220 */ /* 0x000fc60000400000 */
[----:B------:R0:W1:Y:S01]  /*14b0*/  FRND R0, R9 ;  /* 0x0000000900007307 */ /* 0x0000620000201000 */
[----:B------:R-:W-:-:S07]  /*14c0*/  FMUL R13, R10, R13 ;  /* 0x0000000d0a0d7220 */ /* 0x000fce0000400000 */
[----:B------:R-:W2:Y:S01]  /*14d0*/  FRND R12, R13 ;  /* 0x0000000d000c7307 */ /* 0x000ea20000201000 */
[----:B0-----:R-:W-:Y:S01]  /*14e0*/  IMAD.IADD R9, R11, 0x1, R6 ;  /* 0x000000010b097824 */ /* 0x001fe200078e0206 */
[C---:B-1----:R-:W-:Y:S02]  /*14f0*/  FSETP.GT.AND P3, PT, R0.reuse, -127, PT ;  /* 0xc2fe00000000780b */ /* 0x042fe40003f64000 */
[----:B------:R-:W-:Y:S02]  /*1500*/  FSETP.NAN.AND P4, PT, R0, R0, PT ;  /* 0x000000000000720b */ /* 0x000fe40003f88000 */
[----:B--2---:R-:W-:-:S09]  /*1510*/  FSETP.GT.AND P1, PT, R12, -127, PT ;  /* 0xc2fe00000c00780b */ /* 0x004fd20003f24000 */
[----:B------:R-:W-:Y:S02]  /*1520*/  @!P3 FSEL R0, R0, -127, P4 ;  /* 0xc2fe00000000b808 */ /* 0x000fe40002000000 */
[----:B------:R-:W-:Y:S02]  /*1530*/  FSETP.NAN.AND P3, PT, R12, R12, PT ;  /* 0x0000000c0c00720b */ /* 0x000fe40003f68000 */
[----:B------:R-:W0:Y:S01]  /*1540*/  F2I.S16.TRUNC.NTZ R15, R0 ;  /* 0x00000000000f7305 */ /* 0x000e22000020e900 */
[----:B------:R-:W-:Y:S02]  /*1550*/  FSETP.GEU.AND P5, PT, R0, 127, PT ;  /* 0x42fe00000000780b */ /* 0x000fe40003fae000 */
[----:B------:R-:W-:Y:S02]  /*1560*/  @!P1 FSEL R12, R12, -127, P3 ;  /* 0xc2fe00000c0c9808 */ /* 0x000fe40001800000 */
[----:B------:R-:W-:-:S03]  /*1570*/  FSETP.NAN.AND P3, PT, R0, R0, PT ;  /* 0x000000000000720b */ /* 0x000fc60003f68000 */
[----:B------:R-:W1:Y:S01]  /*1580*/  F2I.S16.TRUNC.NTZ R14, R12 ;  /* 0x0000000c000e7305 */ /* 0x000e62000020e900 */
[C---:B------:R-:W-:Y:S02]  /*1590*/  FSETP.GEU.AND P4, PT, R12.reuse, 127, PT ;  /* 0x42fe00000c00780b */ /* 0x040fe40003f8e000 */
[----:B------:R-:W-:-:S03]  /*15a0*/  FSETP.NAN.AND P1, PT, R12, R12, PT ;  /* 0x0000000c0c00720b */ /* 0x000fc60003f28000 */
[----:B0-----:R-:W-:Y:S02]  /*15b0*/  @P5 SEL R15, R15, 0x7f, P3 ;  /* 0x0000007f0f0f5807 */ /* 0x001fe40001800000 */
[----:B------:R-:W-:Y:S02]  /*15c0*/  IADD3 R8, P3, R9, c[0x0][0x180], RZ ;  /* 0x0000600009087a10 */ /* 0x000fe40007f7e0ff */
[----:B------:R-:W-:Y:S02]  /*15d0*/  LOP3.LUT R15, R15, 0xff, RZ, 0xc0, !PT ;  /* 0x000000ff0f0f7812 */ /* 0x000fe400078ec0ff */
[----:B------:R-:W-:Y:S02]  /*15e0*/  LEA.HI.X.SX32 R9, R9, c[0x0][0x184], 0x1, P3 ;  /* 0x0000610009097a11 */ /* 0x000fe400018f0eff */
[----:B-1----:R-:W-:-:S05]  /*15f0*/  @P4 SEL R14, R14, 0x7f, P1 ;  /* 0x0000007f0e0e4807 */ /* 0x002fca0000800000 */
[----:B------:R-:W-:-:S05]  /*1600*/  IMAD R15, R14, 0x100, R15 ;  /* 0x000001000e0f7824 */ /* 0x000fca00078e020f */
[----:B------:R0:W-:Y:S01]  /*1610*/  @P0 STG.E.U16 [R8.64], R15 ;  /* 0x0000000f08000986 */ /* 0x0001e2000c101504 */
[C---:B------:R-:W-:Y:S02]  /*1620*/  ISETP.GE.U32.AND P0, PT, R11.reuse, 0x3400, PT ;  /* 0x000034000b00780c */ /* 0x040fe40003f06070 */
[----:B------:R-:W-:Y:S02]  /*1630*/  IADD3 R11, P1, R11, 0x800, RZ ;  /* 0x000008000b0b7810 */ /* 0x000fe40007f3e0ff */
[----:B------:R-:W-:-:S03]  /*1640*/  ISETP.GE.U32.AND.EX P0, PT, R7, RZ, PT, P0 ;  /* 0x000000ff0700720c */ /* 0x000fc60003f06100 */
[----:B------:R-:W-:-:S10]  /*1650*/  IMAD.X R7, RZ, RZ, R7, P1 ;  /* 0x000000ffff077224 */ /* 0x000fd400008e0607 */
[----:B------:R-:W-:Y:S05]  /*1660*/  @P0 EXIT ;  /* 0x000000000000094d */ /* 0x000fea0003800000 */
[----:B0-----:R-:W-:Y:S05]  /*1670*/  BRA `(.L_x_7) ;  /* 0xfffff96000007947 */ /* 0x001fea000383ffff */
.L_x_8:
[----:B------:R-:W-:-:S00]  /*1680*/  BRA `(.L_x_8) ;  /* 0xfffffff000007947 */ /* 0x000fc0000383ffff */
[----:B------:R-:W-:-:S00]  /*1690*/  NOP ;  /* 0x0000000000007918 */ /* 0x000fc00000000000 */
        /* <DEDUP_REMOVED lines=14> */
.L_x_9:


//--------------------- .nv.global.init           --------------------------
	.section	.nv.global.init,"aw",@progbits
.nv.global.init:
	.type		_$_str,@object
	.size		_$_str,(.L_0 - _$_str)
_$_str:
        /*0000*/ 	.byte	0x5f, 0x5f, 0x43, 0x55, 0x44, 0x41, 0x5f, 0x46, 0x54, 0x5a, 0x00
.L_0:


//--------------------- .nv.shared.triton_red_fused__to_copy_add_amax_amin_cat_clamp_mul_reciprocal_7 --------------------------
	.section	.nv.shared.triton_red_fused__to_copy_add_amax_amin_cat_clamp_mul_reciprocal_7,"aw",@nobits
	.sectionflags	@""
	.align	16
